	.headerflags	@"EF_CUDA_TEXMODE_UNIFIED EF_CUDA_64BIT_ADDRESS EF_CUDA_ACCELERATORS EF_CUDA_SM90 EF_CUDA_VIRTUAL_SM(EF_CUDA_SM90)"
	.elftype	@"ET_EXEC"


//--------------------- .nv.info                  --------------------------
	.section	.nv.info,"",@"SHT_CUDA_INFO"
	.align	4


	//----- nvinfo : EIATTR_REGCOUNT
	.align		4
        /*0000*/ 	.byte	0x04, 0x2f
        /*0002*/ 	.short	(.L_3 - .L_2)
	.align		4
.L_2:
        /*0004*/ 	.word	index@(triton_poi_fused__native_batch_norm_legit_no_training_25)
        /*0008*/ 	.word	0x00000016


	//----- nvinfo : EIATTR_MIN_STACK_SIZE
	.align		4
.L_3:
        /*000c*/ 	.byte	0x04, 0x12
        /*000e*/ 	.short	(.L_5 - .L_4)
	.align		4
.L_4:
        /*0010*/ 	.word	index@(triton_poi_fused__native_batch_norm_legit_no_training_25)
        /*0014*/ 	.word	0x00000000


	//----- nvinfo : EIATTR_FRAME_SIZE
	.align		4
.L_5:
        /*0018*/ 	.byte	0x04, 0x11
        /*001a*/ 	.short	(.L_7 - .L_6)
	.align		4
.L_6:
        /*001c*/ 	.word	index@(triton_poi_fused__native_batch_norm_legit_no_training_25)
        /*0020*/ 	.word	0x00000000


	//----- nvinfo : EIATTR_MIN_STACK_SIZE
	.align		4
.L_7:
        /*0024*/ 	.byte	0x04, 0x12
        /*0026*/ 	.short	(.L_9 - .L_8)
	.align		4
.L_8:
        /*0028*/ 	.word	index@(triton_poi_fused__native_batch_norm_legit_no_training_25)
        /*002c*/ 	.word	0x00000000
.L_9:


//--------------------- .nv.info.triton_poi_fused__native_batch_norm_legit_no_training_25 --------------------------
	.section	.nv.info.triton_poi_fused__native_batch_norm_legit_no_training_25,"",@"SHT_CUDA_INFO"
	.sectionflags	@""
	.align	4


	//----- nvinfo : EIATTR_CUDA_API_VERSION
	.align		4
        /*0000*/ 	.byte	0x04, 0x37
        /*0002*/ 	.short	(.L_11 - .L_10)
.L_10:
        /*0004*/ 	.word	0x0000007c


	//----- nvinfo : EIATTR_KPARAM_INFO
	.align		4
.L_11:
        /*0008*/ 	.byte	0x04, 0x17
        /*000a*/ 	.short	(.L_13 - .L_12)
.L_12:
        /*000c*/ 	.word	0x00000000
        /*0010*/ 	.short	0x0006
        /*0012*/ 	.short	0x0030
        /*0014*/ 	.byte	0x00, 0xf0, 0x11, 0x00


	//----- nvinfo : EIATTR_KPARAM_INFO
	.align		4
.L_13:
        /*0018*/ 	.byte	0x04, 0x17
        /*001a*/ 	.short	(.L_15 - .L_14)
.L_14:
        /*001c*/ 	.word	0x00000000
        /*0020*/ 	.short	0x0005
        /*0022*/ 	.short	0x0028
        /*0024*/ 	.byte	0x00, 0xf4, 0x21, 0x00


	//----- nvinfo : EIATTR_KPARAM_INFO
	.align		4
.L_15:
        /*0028*/ 	.byte	0x04, 0x17
        /*002a*/ 	.short	(.L_17 - .L_16)
.L_16:
        /*002c*/ 	.word	0x00000000
        /*0030*/ 	.short	0x0004
        /*0032*/ 	.short	0x0020
        /*0034*/ 	.byte	0x00, 0xf4, 0x21, 0x00


	//----- nvinfo : EIATTR_KPARAM_INFO
	.align		4
.L_17:
        /*0038*/ 	.byte	0x04, 0x17
        /*003a*/ 	.short	(.L_19 - .L_18)
.L_18:
        /*003c*/ 	.word	0x00000000
        /*0040*/ 	.short	0x0003
        /*0042*/ 	.short	0x0018
        /*0044*/ 	.byte	0x00, 0xf4, 0x21, 0x00


	//----- nvinfo : EIATTR_KPARAM_INFO
	.align		4
.L_19:
        /*0048*/ 	.byte	0x04, 0x17
        /*004a*/ 	.short	(.L_21 - .L_20)
.L_20:
        /*004c*/ 	.word	0x00000000
        /*0050*/ 	.short	0x0002
        /*0052*/ 	.short	0x0010
        /*0054*/ 	.byte	0x00, 0xf4, 0x21, 0x00


	//----- nvinfo : EIATTR_KPARAM_INFO
	.align		4
.L_21:
        /*0058*/ 	.byte	0x04, 0x17
        /*005a*/ 	.short	(.L_23 - .L_22)
.L_22:
        /*005c*/ 	.word	0x00000000
        /*0060*/ 	.short	0x0001
        /*0062*/ 	.short	0x0008
        /*0064*/ 	.byte	0x00, 0xf4, 0x21, 0x00


	//----- nvinfo : EIATTR_KPARAM_INFO
	.align		4
.L_23:
        /*0068*/ 	.byte	0x04, 0x17
        /*006a*/ 	.short	(.L_25 - .L_24)
.L_24:
        /*006c*/ 	.word	0x00000000
        /*0070*/ 	.short	0x0000
        /*0072*/ 	.short	0x0000
        /*0074*/ 	.byte	0x00, 0xf4, 0x21, 0x00


	//----- nvinfo : EIATTR_SPARSE_MMA_MASK
	.align		4
.L_25:
        /*0078*/ 	.byte	0x03, 0x50
        /*007a*/ 	.short	0x0000


	//----- nvinfo : EIATTR_MAXREG_COUNT
	.align		4
        /*007c*/ 	.byte	0x03, 0x1b
        /*007e*/ 	.short	0x00ff


	//----- nvinfo : EIATTR_EXIT_INSTR_OFFSETS
	.align		4
        /*0080*/ 	.byte	0x04, 0x1c
        /*0082*/ 	.short	(.L_27 - .L_26)


	//   ....[0]....
.L_26:
        /*0084*/ 	.word	0x000003e0


	//   ....[1]....
        /*0088*/ 	.word	0x00000400


	//----- nvinfo : EIATTR_REQNTID
	.align		4
.L_27:
        /*008c*/ 	.byte	0x04, 0x10
        /*008e*/ 	.short	(.L_29 - .L_28)
.L_28:
        /*0090*/ 	.word	0x00000080
        /*0094*/ 	.word	0x00000001
        /*0098*/ 	.word	0x00000001


	//----- nvinfo : EIATTR_CBANK_PARAM_SIZE
	.align		4
.L_29:
        /*009c*/ 	.byte	0x03, 0x19
        /*009e*/ 	.short	0x0034


	//----- nvinfo : EIATTR_PARAM_CBANK
	.align		4
        /*00a0*/ 	.byte	0x04, 0x0a
        /*00a2*/ 	.short	(.L_31 - .L_30)
	.align		4
.L_30:
        /*00a4*/ 	.word	index@(.nv.constant0.triton_poi_fused__native_batch_norm_legit_no_training_25)
        /*00a8*/ 	.short	0x0210
        /*00aa*/ 	.short	0x0034


	//----- nvinfo : EIATTR_SW_WAR
	.align		4
.L_31:
        /*00ac*/ 	.byte	0x04, 0x36
        /*00ae*/ 	.short	(.L_33 - .L_32)
.L_32:
        /*00b0*/ 	.word	0x00000008
.L_33:


//--------------------- .nv.callgraph             --------------------------
	.section	.nv.callgraph,"",@"SHT_CUDA_CALLGRAPH"
	.align	4
	.sectionentsize	8
	.align		4
        /*0000*/ 	.word	0x00000000
	.align		4
        /*0004*/ 	.word	0xffffffff
	.align		4
        /*0008*/ 	.word	0x00000000
	.align		4
        /*000c*/ 	.word	0xfffffffe
	.align		4
        /*0010*/ 	.word	0x00000000
	.align		4
        /*0014*/ 	.word	0xfffffffd
	.align		4
        /*0018*/ 	.word	0x00000000
	.align		4
        /*001c*/ 	.word	0xfffffffc


//--------------------- .nv.constant4             --------------------------
	.section	.nv.constant4,"a",@progbits
	.align	8
	.align		8
.nv.constant4:
        /*0000*/ 	.dword	_$_str
	.align		8
        /*0008*/ 	.dword	_$_str_$_2


//--------------------- .text.triton_poi_fused__native_batch_norm_legit_no_training_25 --------------------------
	.section	.text.triton_poi_fused__native_batch_norm_legit_no_training_25,"ax",@progbits
	.align	128
        .global         triton_poi_fused__native_batch_norm_legit_no_training_25
        .type           triton_poi_fused__native_batch_norm_legit_no_training_25,@function
        .size           triton_poi_fused__native_batch_norm_legit_no_training_25,(.L_x_1 - triton_poi_fused__native_batch_norm_legit_no_training_25)
        .other          triton_poi_fused__native_batch_norm_legit_no_training_25,@"STO_CUDA_ENTRY STV_DEFAULT"
triton_poi_fused__native_batch_norm_legit_no_training_25:
.text.triton_poi_fused__native_batch_norm_legit_no_training_25:
[----:B------:R-:W0:Y:S01]  /*0000*/  LDC R1, c[0x0][0x28] ;  /* 0x00000a00ff017b82 */ /* 0x000e220000000800 */
[----:B------:R-:W1:Y:S07]  /*0010*/  S2R R0, SR_TID.X ;  /* 0x0000000000007919 */ /* 0x000e6e0000002100 */
[----:B------:R-:W2:Y:S01]  /*0020*/  LDC.64 R8, c[0x0][0x220] ;  /* 0x00008800ff087b82 */ /* 0x000ea20000000a00 */
[----:B------:R-:W-:Y:S01]  /*0030*/  ULDC.64 UR4, c[0x0][0x208] ;  /* 0x0000820000047ab9 */ /* 0x000fe20000000a00 */
[----:B------:R-:W3:Y:S06]  /*0040*/  S2R R5, SR_CTAID.X ;  /* 0x0000000000057919 */ /* 0x000eec0000002500 */
[----:B------:R-:W4:Y:S08]  /*0050*/  LDC.64 R12, c[0x0][0x210] ;  /* 0x00008400ff0c7b82 */ /* 0x000f300000000a00 */
[----:B------:R-:W5:Y:S08]  /*0060*/  LDC.64 R14, c[0x0][0x218] ;  /* 0x00008600ff0e7b82 */ /* 0x000f700000000a00 */
[----:B------:R-:W5:Y:S01]  /*0070*/  LDC.64 R16, c[0x0][0x228] ;  /* 0x00008a00ff107b82 */ /* 0x000f620000000a00 */
[----:B-1----:R-:W-:-:S07]  /*0080*/  SHF.L.U32 R0, R0, 0x1, RZ ;  /* 0x0000000100007819 */ /* 0x002fce00000006ff */
[----:B------:R-:W1:Y:S01]  /*0090*/  LDC.64 R18, c[0x0][0x230] ;  /* 0x00008c00ff127b82 */ /* 0x000e620000000a00 */
[----:B---3--:R-:W-:Y:S02]  /*00a0*/  SHF.R.S32.HI R3, RZ, 0x17, R5 ;  /* 0x00000017ff037819 */ /* 0x008fe40000011405 */
[----:B------:R-:W-:Y:S02]  /*00b0*/  LOP3.LUT R0, R0, 0xfe, RZ, 0xc0, !PT ;  /* 0x000000fe00007812 */ /* 0x000fe400078ec0ff */
[----:B------:R-:W-:Y:S02]  /*00c0*/  SGXT R3, R3, 0x1 ;  /* 0x000000010303781a */ /* 0x000fe40000000200 */
[----:B------:R-:W-:-:S04]  /*00d0*/  LEA R0, R5, R0, 0x8 ;  /* 0x0000000005007211 */ /* 0x000fc800078e40ff */
[----:B------:R-:W-:Y:S02]  /*00e0*/  LEA.HI R3, R3, R0, RZ, 0x9 ;  /* 0x0000000003037211 */ /* 0x000fe400078f48ff */
[----:B------:R-:W-:Y:S02]  /*00f0*/  ISETP.GE.AND P4, PT, R0, 0x800, PT ;  /* 0x000008000000780c */ /* 0x000fe40003f86270 */
[----:B------:R-:W-:-:S04]  /*0100*/  LOP3.LUT R3, R3, 0xfffffe00, RZ, 0xc0, !PT ;  /* 0xfffffe0003037812 */ /* 0x000fc800078ec0ff */
[----:B------:R-:W-:Y:S02]  /*0110*/  IADD3 R11, R0, -R3, RZ ;  /* 0x80000003000b7210 */ /* 0x000fe40007ffe0ff */
[----:B------:R-:W-:-:S03]  /*0120*/  CS2R R2, SRZ ;  /* 0x0000000000027805 */ /* 0x000fc6000001ff00 */
[----:B--2---:R-:W-:-:S05]  /*0130*/  IMAD.WIDE R8, R11, 0x4, R8 ;  /* 0x000000040b087825 */ /* 0x004fca00078e0208 */
[----:B------:R2:W3:Y:S01]  /*0140*/  @!P4 LDG.E.EL.64 R2, desc[UR4][R8.64] ;  /* 0x000000040802c981 */ /* 0x0004e2000c2e1b00 */
[----:B------:R-:W-:Y:S02]  /*0150*/  CS2R R4, SRZ ;  /* 0x0000000000047805 */ /* 0x000fe4000001ff00 */
[----:B------:R-:W-:Y:S01]  /*0160*/  CS2R R6, SRZ ;  /* 0x0000000000067805 */ /* 0x000fe2000001ff00 */
[----:B----4-:R-:W-:-:S04]  /*0170*/  IMAD.WIDE R12, R0, 0x4, R12 ;  /* 0x00000004000c7825 */ /* 0x010fc800078e020c */
[C---:B-----5:R-:W-:Y:S01]  /*0180*/  IMAD.WIDE R14, R11.reuse, 0x4, R14 ;  /* 0x000000040b0e7825 */ /* 0x060fe200078e020e */
[----:B------:R-:W4:Y:S04]  /*0190*/  @!P4 LDG.E.64 R4, desc[UR4][R12.64] ;  /* 0x000000040c04c981 */ /* 0x000f28000c1e1b00 */
[----:B------:R5:W4:Y:S01]  /*01a0*/  @!P4 LDG.E.EL.64 R6, desc[UR4][R14.64] ;  /* 0x000000040e06c981 */ /* 0x000b22000c2e1b00 */
[----:B0-----:R-:W-:Y:S01]  /*01b0*/  IMAD.WIDE R16, R11, 0x4, R16 ;  /* 0x000000040b107825 */ /* 0x001fe200078e0210 */
[----:B--2---:R-:W-:-:S03]  /*01c0*/  CS2R R8, SRZ ;  /* 0x0000000000087805 */ /* 0x004fc6000001ff00 */
[----:B-1----:R-:W-:Y:S01]  /*01d0*/  IMAD.WIDE R18, R11, 0x4, R18 ;  /* 0x000000040b127825 */ /* 0x002fe200078e0212 */
[----:B------:R-:W-:-:S04]  /*01e0*/  CS2R R10, SRZ ;  /* 0x00000000000a7805 */ /* 0x000fc8000001ff00 */
[----:B------:R-:W2:Y:S04]  /*01f0*/  @!P4 LDG.E.EL.64 R8, desc[UR4][R18.64] ;  /* 0x000000041208c981 */ /* 0x000ea8000c2e1b00 */
[----:B------:R-:W2:Y:S01]  /*0200*/  @!P4 LDG.E.EL.64 R10, desc[UR4][R16.64] ;  /* 0x00000004100ac981 */ /* 0x000ea2000c2e1b00 */
[----:B-----5:R-:W-:Y:S01]  /*0210*/  HFMA2.MMA R15, -RZ, RZ, 1.625, 0 ;  /* 0x3e800000ff0f7435 */ /* 0x020fe200000001ff */
[----:B---3--:R-:W-:Y:S01]  /*0220*/  FADD R2, R2, 9.9999997473787516356e-06 ;  /* 0x3727c5ac02027421 */ /* 0x008fe20000000000 */
[----:B------:R-:W-:-:S03]  /*0230*/  FADD R12, R3, 9.9999997473787516356e-06 ;  /* 0x3727c5ac030c7421 */ /* 0x000fc60000000000 */
[----:B------:R0:W1:Y:S08]  /*0240*/  MUFU.SQRT R13, R2 ;  /* 0x00000002000d7308 */ /* 0x0000700000002000 */
[----:B------:R-:W3:Y:S01]  /*0250*/  MUFU.SQRT R14, R12 ;  /* 0x0000000c000e7308 */ /* 0x000ee20000002000 */
[----:B0-----:R-:W0:Y:S01]  /*0260*/  LDC.64 R2, c[0x0][0x238] ;  /* 0x00008e00ff027b82 */ /* 0x001e220000000a00 */
[----:B-1----:R-:W-:-:S02]  /*0270*/  FSETP.GT.AND P0, PT, R13, 8.50705917302346158658e+37, PT ;  /* 0x7e8000000d00780b */ /* 0x002fc40003f04000 */
[----:B------:R-:W-:Y:S02]  /*0280*/  FSETP.GEU.AND P2, PT, R13, 1.175494350822287508e-38, PT ;  /* 0x008000000d00780b */ /* 0x000fe40003f4e000 */
[C---:B---3--:R-:W-:Y:S02]  /*0290*/  FSETP.GT.AND P1, PT, R14.reuse, 8.50705917302346158658e+37, PT ;  /* 0x7e8000000e00780b */ /* 0x048fe40003f24000 */
[----:B------:R-:W-:-:S07]  /*02a0*/  FSETP.GEU.AND P3, PT, R14, 1.175494350822287508e-38, PT ;  /* 0x008000000e00780b */ /* 0x000fce0003f6e000 */
[----:B------:R-:W-:-:S04]  /*02b0*/  @P0 FMUL R13, R13, 0.25 ;  /* 0x3e8000000d0d0820 */ /* 0x000fc80000400000 */
[----:B------:R-:W-:Y:S01]  /*02c0*/  @!P2 FMUL R13, R13, 16777216 ;  /* 0x4b8000000d0da820 */ /* 0x000fe20000400000 */
[----:B------:R-:W-:-:S04]  /*02d0*/  @P1 FMUL R14, R14, 0.25 ;  /* 0x3e8000000e0e1820 */ /* 0x000fc80000400000 */
[----:B------:R-:W-:Y:S01]  /*02e0*/  @!P3 FMUL R14, R14, 16777216 ;  /* 0x4b8000000e0eb820 */ /* 0x000fe20000400000 */
[----:B------:R-:W1:Y:S01]  /*02f0*/  MUFU.RCP R13, R13 ;  /* 0x0000000d000d7308 */ /* 0x000e620000001000 */
[----:B------:R-:W-:-:S07]  /*0300*/  FSEL R12, R15, 1, P0 ;  /* 0x3f8000000f0c7808 */ /* 0x000fce0000000000 */
[----:B------:R-:W3:Y:S01]  /*0310*/  MUFU.RCP R14, R14 ;  /* 0x0000000e000e7308 */ /* 0x000ee20000001000 */
[----:B------:R-:W-:Y:S01]  /*0320*/  FSEL R15, R15, 1, P1 ;  /* 0x3f8000000f0f7808 */ /* 0x000fe20000800000 */
[----:B------:R-:W-:Y:S01]  /*0330*/  @!P2 FMUL R12, R12, 16777216 ;  /* 0x4b8000000c0ca820 */ /* 0x000fe20000400000 */
[----:B----4-:R-:W-:-:S03]  /*0340*/  FADD R4, -R6, R4 ;  /* 0x0000000406047221 */ /* 0x010fc60000000100 */
[----:B------:R-:W-:Y:S01]  /*0350*/  @!P3 FMUL R15, R15, 16777216 ;  /* 0x4b8000000f0fb820 */ /* 0x000fe20000400000 */
[----:B------:R-:W-:Y:S01]  /*0360*/  FADD R5, -R7, R5 ;  /* 0x0000000507057221 */ /* 0x000fe20000000100 */
[----:B-1----:R-:W-:Y:S02]  /*0370*/  FMUL R13, R13, R12 ;  /* 0x0000000c0d0d7220 */ /* 0x002fe40000400000 */
[----:B---3--:R-:W-:Y:S02]  /*0380*/  FMUL R6, R14, R15 ;  /* 0x0000000f0e067220 */ /* 0x008fe40000400000 */
[----:B------:R-:W-:Y:S02]  /*0390*/  FMUL R13, R4, R13 ;  /* 0x0000000d040d7220 */ /* 0x000fe40000400000 */
[----:B------:R-:W-:Y:S01]  /*03a0*/  FMUL R6, R5, R6 ;  /* 0x0000000605067220 */ /* 0x000fe20000400000 */
[----:B0-----:R-:W-:-:S04]  /*03b0*/  IMAD.WIDE R2, R0, 0x4, R2 ;  /* 0x0000000400027825 */ /* 0x001fc800078e0202 */
[----:B--2---:R-:W-:Y:S01]  /*03c0*/  FFMA R8, R13, R10, R8 ;  /* 0x0000000a0d087223 */ /* 0x004fe20000000008 */
[----:B------:R-:W-:Y:S01]  /*03d0*/  FFMA R9, R6, R11, R9 ;  /* 0x0000000b06097223 */ /* 0x000fe20000000009 */
[----:B------:R-:W-:Y:S06]  /*03e0*/  @P4 EXIT ;  /* 0x000000000000494d */ /* 0x000fec0003800000 */
[----:B------:R-:W-:Y:S01]  /*03f0*/  STG.E.64 desc[UR4][R2.64], R8 ;  /* 0x0000000802007986 */ /* 0x000fe2000c101b04 */
[----:B------:R-:W-:Y:S05]  /*0400*/  EXIT ;  /* 0x000000000000794d */ /* 0x000fea0003800000 */
.L_x_0:
[----:B------:R-:W-:-:S00]  /*0410*/  BRA `(.L_x_0) ;  /* 0xfffffffc00fc7947 */ /* 0x000fc0000383ffff */
[----:B------:R-:W-:-:S00]  /*0420*/  NOP ;  /* 0x0000000000007918 */ /* 0x000fc00000000000 */
        /* <DEDUP_REMOVED lines=13> */
.L_x_1:


//--------------------- .nv.global.init           --------------------------
	.section	.nv.global.init,"aw",@progbits
.nv.global.init:
	.type		_$_str,@object
	.size		_$_str,(_$_str_$_2 - _$_str)
_$_str:
        /*0000*/ 	.byte	0x5f, 0x5f, 0x43, 0x55, 0x44, 0x41, 0x5f, 0x46, 0x54, 0x5a, 0x00
	.type		_$_str_$_2,@object
	.size		_$_str_$_2,(.L_1 - _$_str_$_2)
_$_str_$_2:
        /*000b*/ 	.byte	0x5f, 0x5f, 0x43, 0x55, 0x44, 0x41, 0x5f, 0x50, 0x52, 0x45, 0x43, 0x5f, 0x53, 0x51, 0x52, 0x54
        /*001b*/ 	.byte	0x00
.L_1:


//--------------------- .nv.constant0.triton_poi_fused__native_batch_norm_legit_no_training_25 --------------------------
	.section	.nv.constant0.triton_poi_fused__native_batch_norm_legit_no_training_25,"a",@progbits
	.sectionflags	@""
	.align	4
.nv.constant0.triton_poi_fused__native_batch_norm_legit_no_training_25:
	.zero		580
